//
// Generated by NVIDIA NVVM Compiler
//
// Compiler Build ID: CL-36424714
// Cuda compilation tools, release 13.0, V13.0.88
// Based on NVVM 20.0.0
//

.version 9.0
.target sm_100
.address_size 64

	// .globl	_Z17convolutionRowGPUPdS_iiiii
.const .align 8 .b8 c_Filter[65536];
.extern .shared .align 16 .b8 s_src[];

.visible .entry _Z17convolutionRowGPUPdS_iiiii(
	.param .u64 .ptr .align 1 _Z17convolutionRowGPUPdS_iiiii_param_0,
	.param .u64 .ptr .align 1 _Z17convolutionRowGPUPdS_iiiii_param_1,
	.param .u32 _Z17convolutionRowGPUPdS_iiiii_param_2,
	.param .u32 _Z17convolutionRowGPUPdS_iiiii_param_3,
	.param .u32 _Z17convolutionRowGPUPdS_iiiii_param_4,
	.param .u32 _Z17convolutionRowGPUPdS_iiiii_param_5,
	.param .u32 _Z17convolutionRowGPUPdS_iiiii_param_6
)
{
	.reg .pred 	%p<9>;
	.reg .b32 	%r<89>;
	.reg .b64 	%rd<25>;
	.reg .b64 	%fd<62>;

	ld.param.u64 	%rd2, [_Z17convolutionRowGPUPdS_iiiii_param_0];
	ld.param.u64 	%rd3, [_Z17convolutionRowGPUPdS_iiiii_param_1];
	ld.param.u32 	%r26, [_Z17convolutionRowGPUPdS_iiiii_param_2];
	ld.param.u32 	%r27, [_Z17convolutionRowGPUPdS_iiiii_param_3];
	ld.param.u32 	%r28, [_Z17convolutionRowGPUPdS_iiiii_param_4];
	ld.param.u32 	%r29, [_Z17convolutionRowGPUPdS_iiiii_param_5];
	ld.param.u32 	%r30, [_Z17convolutionRowGPUPdS_iiiii_param_6];
	cvta.to.global.u64 	%rd1, %rd3;
	mov.u32 	%r1, %tid.x;
	mov.u32 	%r2, %tid.y;
	mov.u32 	%r31, %ctaid.x;
	mov.u32 	%r32, %ntid.x;
	mul.lo.s32 	%r3, %r31, %r32;
	add.s32 	%r4, %r3, %r1;
	mov.u32 	%r33, %ctaid.y;
	mov.u32 	%r34, %ntid.y;
	mad.lo.s32 	%r5, %r33, %r34, %r2;
	setp.ge.s32 	%p1, %r1, %r30;
	@%p1 bra 	$L__BB0_2;
	add.s32 	%r35, %r30, %r5;
	mad.lo.s32 	%r36, %r35, %r29, %r4;
	mul.wide.s32 	%rd4, %r36, 8;
	add.s64 	%rd5, %rd1, %rd4;
	ld.global.f64 	%fd10, [%rd5];
	add.s32 	%r37, %r30, 16;
	mul.lo.s32 	%r38, %r37, %r2;
	shl.b32 	%r39, %r38, 1;
	add.s32 	%r40, %r39, %r1;
	shl.b32 	%r41, %r40, 3;
	mov.u32 	%r42, s_src;
	add.s32 	%r43, %r42, %r41;
	st.shared.f64 	[%r43], %fd10;
$L__BB0_2:
	add.s32 	%r6, %r30, %r1;
	setp.lt.s32 	%p2, %r6, 32;
	@%p2 bra 	$L__BB0_4;
	add.s32 	%r44, %r30, %r5;
	shl.b32 	%r45, %r30, 1;
	add.s32 	%r46, %r45, %r4;
	mad.lo.s32 	%r47, %r44, %r29, %r46;
	mul.wide.s32 	%rd6, %r47, 8;
	add.s64 	%rd7, %rd1, %rd6;
	ld.global.f64 	%fd11, [%rd7];
	add.s32 	%r48, %r45, 32;
	add.s32 	%r49, %r6, %r30;
	mad.lo.s32 	%r50, %r48, %r2, %r49;
	shl.b32 	%r51, %r50, 3;
	mov.u32 	%r52, s_src;
	add.s32 	%r53, %r52, %r51;
	st.shared.f64 	[%r53], %fd11;
$L__BB0_4:
	add.s32 	%r54, %r30, %r5;
	add.s32 	%r55, %r6, %r3;
	mad.lo.s32 	%r56, %r54, %r29, %r55;
	mul.wide.s32 	%rd8, %r56, 8;
	add.s64 	%rd9, %rd1, %rd8;
	ld.global.f64 	%fd13, [%rd9];
	shl.b32 	%r7, %r30, 1;
	add.s32 	%r57, %r7, 32;
	mul.lo.s32 	%r8, %r57, %r2;
	add.s32 	%r58, %r6, %r8;
	shl.b32 	%r59, %r58, 3;
	mov.u32 	%r60, s_src;
	add.s32 	%r9, %r60, %r59;
	st.shared.f64 	[%r9], %fd13;
	bar.sync 	0;
	setp.lt.s32 	%p3, %r30, 0;
	mov.f64 	%fd61, 0d0000000000000000;
	@%p3 bra 	$L__BB0_13;
	neg.s32 	%r86, %r30;
	setp.lt.u32 	%p4, %r7, 7;
	mov.f64 	%fd58, 0d0000000000000000;
	@%p4 bra 	$L__BB0_8;
	add.s32 	%r61, %r7, 1;
	and.b32  	%r62, %r61, 2147483640;
	neg.s32 	%r84, %r62;
	shl.b32 	%r63, %r8, 3;
	shl.b32 	%r64, %r1, 3;
	add.s32 	%r65, %r63, %r64;
	add.s32 	%r67, %r65, %r60;
	add.s32 	%r82, %r67, 32;
	mov.f64 	%fd58, 0d0000000000000000;
	mov.u64 	%rd11, c_Filter;
	mov.u32 	%r83, %r7;
$L__BB0_7:
	.pragma "nounroll";
	ld.shared.f64 	%fd16, [%r82+-32];
	mul.wide.s32 	%rd10, %r83, 8;
	add.s64 	%rd12, %rd11, %rd10;
	ld.const.f64 	%fd17, [%rd12];
	fma.rn.f64 	%fd18, %fd16, %fd17, %fd58;
	ld.shared.f64 	%fd19, [%r82+-24];
	ld.const.f64 	%fd20, [%rd12+-8];
	fma.rn.f64 	%fd21, %fd19, %fd20, %fd18;
	ld.shared.f64 	%fd22, [%r82+-16];
	ld.const.f64 	%fd23, [%rd12+-16];
	fma.rn.f64 	%fd24, %fd22, %fd23, %fd21;
	ld.shared.f64 	%fd25, [%r82+-8];
	ld.const.f64 	%fd26, [%rd12+-24];
	fma.rn.f64 	%fd27, %fd25, %fd26, %fd24;
	ld.shared.f64 	%fd28, [%r82];
	ld.const.f64 	%fd29, [%rd12+-32];
	fma.rn.f64 	%fd30, %fd28, %fd29, %fd27;
	ld.shared.f64 	%fd31, [%r82+8];
	ld.const.f64 	%fd32, [%rd12+-40];
	fma.rn.f64 	%fd33, %fd31, %fd32, %fd30;
	ld.shared.f64 	%fd34, [%r82+16];
	ld.const.f64 	%fd35, [%rd12+-48];
	fma.rn.f64 	%fd36, %fd34, %fd35, %fd33;
	ld.shared.f64 	%fd37, [%r82+24];
	ld.const.f64 	%fd38, [%rd12+-56];
	fma.rn.f64 	%fd58, %fd37, %fd38, %fd36;
	add.s32 	%r86, %r86, 8;
	add.s32 	%r84, %r84, 8;
	add.s32 	%r83, %r83, -8;
	add.s32 	%r82, %r82, 64;
	setp.ne.s32 	%p5, %r84, 0;
	@%p5 bra 	$L__BB0_7;
$L__BB0_8:
	and.b32  	%r68, %r7, 6;
	setp.lt.u32 	%p6, %r68, 3;
	@%p6 bra 	$L__BB0_10;
	shl.b32 	%r69, %r86, 3;
	add.s32 	%r70, %r9, %r69;
	ld.shared.f64 	%fd39, [%r70];
	sub.s32 	%r71, %r30, %r86;
	mul.wide.s32 	%rd13, %r71, 8;
	mov.u64 	%rd14, c_Filter;
	add.s64 	%rd15, %rd14, %rd13;
	ld.const.f64 	%fd40, [%rd15];
	fma.rn.f64 	%fd41, %fd39, %fd40, %fd58;
	ld.shared.f64 	%fd42, [%r70+8];
	ld.const.f64 	%fd43, [%rd15+-8];
	fma.rn.f64 	%fd44, %fd42, %fd43, %fd41;
	ld.shared.f64 	%fd45, [%r70+16];
	ld.const.f64 	%fd46, [%rd15+-16];
	fma.rn.f64 	%fd47, %fd45, %fd46, %fd44;
	ld.shared.f64 	%fd48, [%r70+24];
	ld.const.f64 	%fd49, [%rd15+-24];
	fma.rn.f64 	%fd58, %fd48, %fd49, %fd47;
	add.s32 	%r86, %r86, 4;
$L__BB0_10:
	and.b32  	%r72, %r30, 1;
	setp.eq.b32 	%p7, %r72, 1;
	not.pred 	%p8, %p7;
	@%p8 bra 	$L__BB0_12;
	shl.b32 	%r73, %r86, 3;
	add.s32 	%r74, %r9, %r73;
	ld.shared.f64 	%fd50, [%r74];
	sub.s32 	%r75, %r30, %r86;
	mul.wide.s32 	%rd16, %r75, 8;
	mov.u64 	%rd17, c_Filter;
	add.s64 	%rd18, %rd17, %rd16;
	ld.const.f64 	%fd51, [%rd18];
	fma.rn.f64 	%fd52, %fd50, %fd51, %fd58;
	ld.shared.f64 	%fd53, [%r74+8];
	ld.const.f64 	%fd54, [%rd18+-8];
	fma.rn.f64 	%fd58, %fd53, %fd54, %fd52;
	add.s32 	%r86, %r86, 2;
$L__BB0_12:
	shl.b32 	%r76, %r86, 3;
	add.s32 	%r77, %r9, %r76;
	ld.shared.f64 	%fd55, [%r77];
	sub.s32 	%r78, %r30, %r86;
	mul.wide.s32 	%rd19, %r78, 8;
	mov.u64 	%rd20, c_Filter;
	add.s64 	%rd21, %rd20, %rd19;
	ld.const.f64 	%fd56, [%rd21];
	fma.rn.f64 	%fd61, %fd55, %fd56, %fd58;
$L__BB0_13:
	cvta.to.global.u64 	%rd22, %rd2;
	add.s32 	%r79, %r26, %r5;
	add.s32 	%r80, %r27, %r4;
	mad.lo.s32 	%r81, %r28, %r79, %r80;
	mul.wide.s32 	%rd23, %r81, 8;
	add.s64 	%rd24, %rd22, %rd23;
	st.global.f64 	[%rd24], %fd61;
	ret;

}
	// .globl	_Z20convolutionColumnGPUPdS_iiiii
.visible .entry _Z20convolutionColumnGPUPdS_iiiii(
	.param .u64 .ptr .align 1 _Z20convolutionColumnGPUPdS_iiiii_param_0,
	.param .u64 .ptr .align 1 _Z20convolutionColumnGPUPdS_iiiii_param_1,
	.param .u32 _Z20convolutionColumnGPUPdS_iiiii_param_2,
	.param .u32 _Z20convolutionColumnGPUPdS_iiiii_param_3,
	.param .u32 _Z20convolutionColumnGPUPdS_iiiii_param_4,
	.param .u32 _Z20convolutionColumnGPUPdS_iiiii_param_5,
	.param .u32 _Z20convolutionColumnGPUPdS_iiiii_param_6
)
{
	.reg .pred 	%p<9>;
	.reg .b32 	%r<99>;
	.reg .b64 	%rd<25>;
	.reg .b64 	%fd<62>;

	ld.param.u64 	%rd2, [_Z20convolutionColumnGPUPdS_iiiii_param_0];
	ld.param.u64 	%rd3, [_Z20convolutionColumnGPUPdS_iiiii_param_1];
	ld.param.u32 	%r24, [_Z20convolutionColumnGPUPdS_iiiii_param_2];
	ld.param.u32 	%r25, [_Z20convolutionColumnGPUPdS_iiiii_param_3];
	ld.param.u32 	%r26, [_Z20convolutionColumnGPUPdS_iiiii_param_4];
	ld.param.u32 	%r27, [_Z20convolutionColumnGPUPdS_iiiii_param_5];
	ld.param.u32 	%r28, [_Z20convolutionColumnGPUPdS_iiiii_param_6];
	cvta.to.global.u64 	%rd1, %rd3;
	mov.u32 	%r1, %tid.x;
	mov.u32 	%r2, %tid.y;
	mov.u32 	%r29, %ctaid.x;
	mov.u32 	%r30, %ntid.x;
	mad.lo.s32 	%r3, %r29, %r30, %r1;
	mov.u32 	%r31, %ctaid.y;
	mov.u32 	%r32, %ntid.y;
	mul.lo.s32 	%r4, %r31, %r32;
	add.s32 	%r5, %r4, %r2;
	setp.ge.s32 	%p1, %r2, %r28;
	@%p1 bra 	$L__BB1_2;
	mad.lo.s32 	%r33, %r27, %r5, %r3;
	add.s32 	%r34, %r33, %r28;
	mul.wide.s32 	%rd4, %r34, 8;
	add.s64 	%rd5, %rd1, %rd4;
	ld.global.f64 	%fd10, [%rd5];
	shl.b32 	%r35, %r2, 5;
	add.s32 	%r36, %r35, %r1;
	shl.b32 	%r37, %r36, 3;
	mov.u32 	%r38, s_src;
	add.s32 	%r39, %r38, %r37;
	st.shared.f64 	[%r39], %fd10;
$L__BB1_2:
	add.s32 	%r6, %r28, %r2;
	setp.lt.s32 	%p2, %r6, 32;
	@%p2 bra 	$L__BB1_4;
	shl.b32 	%r40, %r28, 1;
	add.s32 	%r41, %r40, %r5;
	add.s32 	%r42, %r28, %r3;
	mad.lo.s32 	%r43, %r41, %r27, %r42;
	mul.wide.s32 	%rd6, %r43, 8;
	add.s64 	%rd7, %rd1, %rd6;
	ld.global.f64 	%fd11, [%rd7];
	shl.b32 	%r44, %r28, 6;
	shl.b32 	%r45, %r2, 5;
	add.s32 	%r46, %r45, %r1;
	add.s32 	%r47, %r46, %r44;
	shl.b32 	%r48, %r47, 3;
	mov.u32 	%r49, s_src;
	add.s32 	%r50, %r49, %r48;
	st.shared.f64 	[%r50], %fd11;
$L__BB1_4:
	add.s32 	%r51, %r6, %r4;
	add.s32 	%r52, %r28, %r3;
	mad.lo.s32 	%r53, %r51, %r27, %r52;
	mul.wide.s32 	%rd8, %r53, 8;
	add.s64 	%rd9, %rd1, %rd8;
	ld.global.f64 	%fd13, [%rd9];
	shl.b32 	%r54, %r6, 5;
	add.s32 	%r55, %r54, %r1;
	shl.b32 	%r56, %r55, 3;
	mov.u32 	%r57, s_src;
	add.s32 	%r58, %r57, %r56;
	st.shared.f64 	[%r58], %fd13;
	bar.sync 	0;
	setp.lt.s32 	%p3, %r28, 0;
	mov.f64 	%fd61, 0d0000000000000000;
	@%p3 bra 	$L__BB1_13;
	neg.s32 	%r96, %r28;
	setp.lt.u32 	%p4, %r28, 4;
	mov.f64 	%fd58, 0d0000000000000000;
	@%p4 bra 	$L__BB1_8;
	shl.b32 	%r93, %r28, 1;
	and.b32  	%r59, %r93, -8;
	neg.s32 	%r94, %r59;
	shl.b32 	%r60, %r2, 8;
	shl.b32 	%r61, %r1, 3;
	add.s32 	%r62, %r60, %r61;
	add.s32 	%r64, %r62, %r57;
	add.s32 	%r92, %r64, 1024;
	mov.f64 	%fd58, 0d0000000000000000;
	mov.u64 	%rd11, c_Filter;
$L__BB1_7:
	.pragma "nounroll";
	ld.shared.f64 	%fd16, [%r92+-1024];
	mul.wide.s32 	%rd10, %r93, 8;
	add.s64 	%rd12, %rd11, %rd10;
	ld.const.f64 	%fd17, [%rd12];
	fma.rn.f64 	%fd18, %fd16, %fd17, %fd58;
	ld.shared.f64 	%fd19, [%r92+-768];
	ld.const.f64 	%fd20, [%rd12+-8];
	fma.rn.f64 	%fd21, %fd19, %fd20, %fd18;
	ld.shared.f64 	%fd22, [%r92+-512];
	ld.const.f64 	%fd23, [%rd12+-16];
	fma.rn.f64 	%fd24, %fd22, %fd23, %fd21;
	ld.shared.f64 	%fd25, [%r92+-256];
	ld.const.f64 	%fd26, [%rd12+-24];
	fma.rn.f64 	%fd27, %fd25, %fd26, %fd24;
	ld.shared.f64 	%fd28, [%r92];
	ld.const.f64 	%fd29, [%rd12+-32];
	fma.rn.f64 	%fd30, %fd28, %fd29, %fd27;
	ld.shared.f64 	%fd31, [%r92+256];
	ld.const.f64 	%fd32, [%rd12+-40];
	fma.rn.f64 	%fd33, %fd31, %fd32, %fd30;
	ld.shared.f64 	%fd34, [%r92+512];
	ld.const.f64 	%fd35, [%rd12+-48];
	fma.rn.f64 	%fd36, %fd34, %fd35, %fd33;
	ld.shared.f64 	%fd37, [%r92+768];
	ld.const.f64 	%fd38, [%rd12+-56];
	fma.rn.f64 	%fd58, %fd37, %fd38, %fd36;
	add.s32 	%r96, %r96, 8;
	add.s32 	%r94, %r94, 8;
	add.s32 	%r93, %r93, -8;
	add.s32 	%r92, %r92, 2048;
	setp.ne.s32 	%p5, %r94, 0;
	@%p5 bra 	$L__BB1_7;
$L__BB1_8:
	shl.b32 	%r65, %r28, 1;
	and.b32  	%r66, %r65, 6;
	setp.lt.u32 	%p6, %r66, 3;
	@%p6 bra 	$L__BB1_10;
	add.s32 	%r67, %r6, %r96;
	shl.b32 	%r68, %r67, 5;
	add.s32 	%r69, %r68, %r1;
	shl.b32 	%r70, %r69, 3;
	add.s32 	%r72, %r57, %r70;
	ld.shared.f64 	%fd39, [%r72];
	sub.s32 	%r73, %r28, %r96;
	mul.wide.s32 	%rd13, %r73, 8;
	mov.u64 	%rd14, c_Filter;
	add.s64 	%rd15, %rd14, %rd13;
	ld.const.f64 	%fd40, [%rd15];
	fma.rn.f64 	%fd41, %fd39, %fd40, %fd58;
	ld.shared.f64 	%fd42, [%r72+256];
	ld.const.f64 	%fd43, [%rd15+-8];
	fma.rn.f64 	%fd44, %fd42, %fd43, %fd41;
	ld.shared.f64 	%fd45, [%r72+512];
	ld.const.f64 	%fd46, [%rd15+-16];
	fma.rn.f64 	%fd47, %fd45, %fd46, %fd44;
	ld.shared.f64 	%fd48, [%r72+768];
	ld.const.f64 	%fd49, [%rd15+-24];
	fma.rn.f64 	%fd58, %fd48, %fd49, %fd47;
	add.s32 	%r96, %r96, 4;
$L__BB1_10:
	and.b32  	%r74, %r28, 1;
	setp.eq.b32 	%p7, %r74, 1;
	not.pred 	%p8, %p7;
	@%p8 bra 	$L__BB1_12;
	add.s32 	%r75, %r6, %r96;
	shl.b32 	%r76, %r75, 5;
	add.s32 	%r77, %r76, %r1;
	shl.b32 	%r78, %r77, 3;
	add.s32 	%r80, %r57, %r78;
	ld.shared.f64 	%fd50, [%r80];
	sub.s32 	%r81, %r28, %r96;
	mul.wide.s32 	%rd16, %r81, 8;
	mov.u64 	%rd17, c_Filter;
	add.s64 	%rd18, %rd17, %rd16;
	ld.const.f64 	%fd51, [%rd18];
	fma.rn.f64 	%fd52, %fd50, %fd51, %fd58;
	ld.shared.f64 	%fd53, [%r80+256];
	ld.const.f64 	%fd54, [%rd18+-8];
	fma.rn.f64 	%fd58, %fd53, %fd54, %fd52;
	add.s32 	%r96, %r96, 2;
$L__BB1_12:
	add.s32 	%r82, %r6, %r96;
	shl.b32 	%r83, %r82, 5;
	add.s32 	%r84, %r83, %r1;
	shl.b32 	%r85, %r84, 3;
	add.s32 	%r87, %r57, %r85;
	ld.shared.f64 	%fd55, [%r87];
	sub.s32 	%r88, %r28, %r96;
	mul.wide.s32 	%rd19, %r88, 8;
	mov.u64 	%rd20, c_Filter;
	add.s64 	%rd21, %rd20, %rd19;
	ld.const.f64 	%fd56, [%rd21];
	fma.rn.f64 	%fd61, %fd55, %fd56, %fd58;
$L__BB1_13:
	cvta.to.global.u64 	%rd22, %rd2;
	add.s32 	%r89, %r24, %r5;
	add.s32 	%r90, %r25, %r3;
	mad.lo.s32 	%r91, %r26, %r89, %r90;
	mul.wide.s32 	%rd23, %r91, 8;
	add.s64 	%rd24, %rd22, %rd23;
	st.global.f64 	[%rd24], %fd61;
	ret;

}


// ===== COMPILED SASS (sm_100) =====

	.target	sm_100

	.elftype	@"ET_EXEC"


//--------------------- .note.nv.tkinfo           --------------------------
	.section	.note.nv.tkinfo,"",@"SHT_NOTE"
	.sectionflags	@"SHF_NOTE_NV_TKINFO"
	.tkinfo
        /*0018*/ 	.word	0x00000002
        /*0030*/ 	.string	""
        /*0030*/ 	.string	"ptxas"
        /*0030*/ 	.string	"Cuda compilation tools, release 13.0, V13.0.88"
        /*0030*/ 	.string	"Build cuda_13.0.r13.0/compiler.36424714_0"
        /*0030*/ 	.string	"-arch sm_100 -m 64 "



//--------------------- .note.nv.cuinfo           --------------------------
	.section	.note.nv.cuinfo,"",@"SHT_NOTE"
	.sectionflags	@"SHF_NOTE_NV_CUINFO"
        /*0018*/ 	.short	0x0002
        /*001a*/ 	.short	0x0064
        /*001c*/ 	.short	0x0082
	.zero		2


//--------------------- .nv.info                  --------------------------
	.section	.nv.info,"",@"SHT_CUDA_INFO"
	.align	4


	//----- nvinfo : EIATTR_REGCOUNT
	.align		4
        /*0000*/ 	.byte	0x04, 0x2f
        /*0002*/ 	.short	(.L_2 - .L_1)
	.align		4
.L_1:
        /*0004*/ 	.word	index@(_Z17convolutionRowGPUPdS_iiiii)
        /*0008*/ 	.word	0x0000001c


	//----- nvinfo : EIATTR_FRAME_SIZE
	.align		4
.L_2:
        /*000c*/ 	.byte	0x04, 0x11
        /*000e*/ 	.short	(.L_4 - .L_3)
	.align		4
.L_3:
        /*0010*/ 	.word	index@(_Z17convolutionRowGPUPdS_iiiii)
        /*0014*/ 	.word	0x00000000


	//----- nvinfo : EIATTR_REGCOUNT
	.align		4
.L_4:
        /*0018*/ 	.byte	0x04, 0x2f
        /*001a*/ 	.short	(.L_6 - .L_5)
	.align		4
.L_5:
        /*001c*/ 	.word	index@(_Z20convolutionColumnGPUPdS_iiiii)
        /*0020*/ 	.word	0x0000001d


	//----- nvinfo : EIATTR_FRAME_SIZE
	.align		4
.L_6:
        /*0024*/ 	.byte	0x04, 0x11
        /*0026*/ 	.short	(.L_8 - .L_7)
	.align		4
.L_7:
        /*0028*/ 	.word	index@(_Z20convolutionColumnGPUPdS_iiiii)
        /*002c*/ 	.word	0x00000000


	//----- nvinfo : EIATTR_MIN_STACK_SIZE
	.align		4
.L_8:
        /*0030*/ 	.byte	0x04, 0x12
        /*0032*/ 	.short	(.L_10 - .L_9)
	.align		4
.L_9:
        /*0034*/ 	.word	index@(_Z20convolutionColumnGPUPdS_iiiii)
        /*0038*/ 	.word	0x00000000


	//----- nvinfo : EIATTR_MIN_STACK_SIZE
	.align		4
.L_10:
        /*003c*/ 	.byte	0x04, 0x12
        /*003e*/ 	.short	(.L_12 - .L_11)
	.align		4
.L_11:
        /*0040*/ 	.word	index@(_Z17convolutionRowGPUPdS_iiiii)
        /*0044*/ 	.word	0x00000000
.L_12:


//--------------------- .nv.compat                --------------------------
	.section	.nv.compat,"",@"SHT_CUDA_COMPAT_INFO"
	.align	4
        /*0000*/ 	.byte	0x02, 0x09, 0x00, 0x00, 0x02, 0x02, 0x01, 0x00, 0x02, 0x05, 0x05, 0x00, 0x03, 0x07, 0x01, 0x01
        /*0010*/ 	.byte	0x02, 0x03, 0x00, 0x00, 0x02, 0x06, 0x01, 0x00, 0x04, 0x0b, 0x08, 0x00, 0x01, 0x00, 0x00, 0x00
        /*0020*/ 	.byte	0x00, 0x00, 0x00, 0x00


//--------------------- .nv.info._Z20convolutionColumnGPUPdS_iiiii --------------------------
	.section	.nv.info._Z20convolutionColumnGPUPdS_iiiii,"",@"SHT_CUDA_INFO"
	.sectionflags	@""
	.align	4


	//----- nvinfo : EIATTR_CUDA_API_VERSION
	.align		4
        /*0000*/ 	.byte	0x04, 0x37
        /*0002*/ 	.short	(.L_14 - .L_13)
.L_13:
        /*0004*/ 	.word	0x00000082


	//----- nvinfo : EIATTR_KPARAM_INFO
	.align		4
.L_14:
        /*0008*/ 	.byte	0x04, 0x17
        /*000a*/ 	.short	(.L_16 - .L_15)
.L_15:
        /*000c*/ 	.word	0x00000000
        /*0010*/ 	.short	0x0006
        /*0012*/ 	.short	0x0020
        /*0014*/ 	.byte	0x00, 0xf0, 0x11, 0x00


	//----- nvinfo : EIATTR_KPARAM_INFO
	.align		4
.L_16:
        /*0018*/ 	.byte	0x04, 0x17
        /*001a*/ 	.short	(.L_18 - .L_17)
.L_17:
        /*001c*/ 	.word	0x00000000
        /*0020*/ 	.short	0x0005
        /*0022*/ 	.short	0x001c
        /*0024*/ 	.byte	0x00, 0xf0, 0x11, 0x00


	//----- nvinfo : EIATTR_KPARAM_INFO
	.align		4
.L_18:
        /*0028*/ 	.byte	0x04, 0x17
        /*002a*/ 	.short	(.L_20 - .L_19)
.L_19:
        /*002c*/ 	.word	0x00000000
        /*0030*/ 	.short	0x0004
        /*0032*/ 	.short	0x0018
        /*0034*/ 	.byte	0x00, 0xf0, 0x11, 0x00


	//----- nvinfo : EIATTR_KPARAM_INFO
	.align		4
.L_20:
        /*0038*/ 	.byte	0x04, 0x17
        /*003a*/ 	.short	(.L_22 - .L_21)
.L_21:
        /*003c*/ 	.word	0x00000000
        /*0040*/ 	.short	0x0003
        /*0042*/ 	.short	0x0014
        /*0044*/ 	.byte	0x00, 0xf0, 0x11, 0x00


	//----- nvinfo : EIATTR_KPARAM_INFO
	.align		4
.L_22:
        /*0048*/ 	.byte	0x04, 0x17
        /*004a*/ 	.short	(.L_24 - .L_23)
.L_23:
        /*004c*/ 	.word	0x00000000
        /*0050*/ 	.short	0x0002
        /*0052*/ 	.short	0x0010
        /*0054*/ 	.byte	0x00, 0xf0, 0x11, 0x00


	//----- nvinfo : EIATTR_KPARAM_INFO
	.align		4
.L_24:
        /*0058*/ 	.byte	0x04, 0x17
        /*005a*/ 	.short	(.L_26 - .L_25)
.L_25:
        /*005c*/ 	.word	0x00000000
        /*0060*/ 	.short	0x0001
        /*0062*/ 	.short	0x0008
        /*0064*/ 	.byte	0x00, 0xf5, 0x21, 0x00


	//----- nvinfo : EIATTR_KPARAM_INFO
	.align		4
.L_26:
        /*0068*/ 	.byte	0x04, 0x17
        /*006a*/ 	.short	(.L_28 - .L_27)
.L_27:
        /*006c*/ 	.word	0x00000000
        /*0070*/ 	.short	0x0000
        /*0072*/ 	.short	0x0000
        /*0074*/ 	.byte	0x00, 0xf5, 0x21, 0x00


	//----- nvinfo : EIATTR_SPARSE_MMA_MASK
	.align		4
.L_28:
        /*0078*/ 	.byte	0x03, 0x50
        /*007a*/ 	.short	0x0000


	//----- nvinfo : EIATTR_MAXREG_COUNT
	.align		4
        /*007c*/ 	.byte	0x03, 0x1b
        /*007e*/ 	.short	0x00ff


	//----- nvinfo : EIATTR_NUM_BARRIERS
	.align		4
        /*0080*/ 	.byte	0x02, 0x4c
        /*0082*/ 	.byte	0x01
	.zero		1


	//----- nvinfo : EIATTR_MERCURY_ISA_VERSION
	.align		4
        /*0084*/ 	.byte	0x03, 0x5f
        /*0086*/ 	.short	0x0101


	//----- nvinfo : EIATTR_VRC_CTA_INIT_COUNT
	.align		4
        /*0088*/ 	.byte	0x02, 0x4a
	.zero		1
	.zero		1


	//----- nvinfo : EIATTR_EXIT_INSTR_OFFSETS
	.align		4
        /*008c*/ 	.byte	0x04, 0x1c
        /*008e*/ 	.short	(.L_30 - .L_29)


	//   ....[0]....
.L_29:
        /*0090*/ 	.word	0x00000910


	//----- nvinfo : EIATTR_CBANK_PARAM_SIZE
	.align		4
.L_30:
        /*0094*/ 	.byte	0x03, 0x19
        /*0096*/ 	.short	0x0024


	//----- nvinfo : EIATTR_PARAM_CBANK
	.align		4
        /*0098*/ 	.byte	0x04, 0x0a
        /*009a*/ 	.short	(.L_32 - .L_31)
	.align		4
.L_31:
        /*009c*/ 	.word	index@(.nv.constant0._Z20convolutionColumnGPUPdS_iiiii)
        /*00a0*/ 	.short	0x0380
        /*00a2*/ 	.short	0x0024


	//----- nvinfo : EIATTR_SW_WAR
	.align		4
.L_32:
        /*00a4*/ 	.byte	0x04, 0x36
        /*00a6*/ 	.short	(.L_34 - .L_33)
.L_33:
        /*00a8*/ 	.word	0x00000008
.L_34:


//--------------------- .nv.info._Z17convolutionRowGPUPdS_iiiii --------------------------
	.section	.nv.info._Z17convolutionRowGPUPdS_iiiii,"",@"SHT_CUDA_INFO"
	.sectionflags	@""
	.align	4


	//----- nvinfo : EIATTR_CUDA_API_VERSION
	.align		4
        /*0000*/ 	.byte	0x04, 0x37
        /*0002*/ 	.short	(.L_36 - .L_35)
.L_35:
        /*0004*/ 	.word	0x00000082


	//----- nvinfo : EIATTR_KPARAM_INFO
	.align		4
.L_36:
        /*0008*/ 	.byte	0x04, 0x17
        /*000a*/ 	.short	(.L_38 - .L_37)
.L_37:
        /*000c*/ 	.word	0x00000000
        /*0010*/ 	.short	0x0006
        /*0012*/ 	.short	0x0020
        /*0014*/ 	.byte	0x00, 0xf0, 0x11, 0x00


	//----- nvinfo : EIATTR_KPARAM_INFO
	.align		4
.L_38:
        /*0018*/ 	.byte	0x04, 0x17
        /*001a*/ 	.short	(.L_40 - .L_39)
.L_39:
        /*001c*/ 	.word	0x00000000
        /*0020*/ 	.short	0x0005
        /*0022*/ 	.short	0x001c
        /*0024*/ 	.byte	0x00, 0xf0, 0x11, 0x00


	//----- nvinfo : EIATTR_KPARAM_INFO
	.align		4
.L_40:
        /*0028*/ 	.byte	0x04, 0x17
        /*002a*/ 	.short	(.L_42 - .L_41)
.L_41:
        /*002c*/ 	.word	0x00000000
        /*0030*/ 	.short	0x0004
        /*0032*/ 	.short	0x0018
        /*0034*/ 	.byte	0x00, 0xf0, 0x11, 0x00


	//----- nvinfo : EIATTR_KPARAM_INFO
	.align		4
.L_42:
        /*0038*/ 	.byte	0x04, 0x17
        /*003a*/ 	.short	(.L_44 - .L_43)
.L_43:
        /*003c*/ 	.word	0x00000000
        /*0040*/ 	.short	0x0003
        /*0042*/ 	.short	0x0014
        /*0044*/ 	.byte	0x00, 0xf0, 0x11, 0x00


	//----- nvinfo : EIATTR_KPARAM_INFO
	.align		4
.L_44:
        /*0048*/ 	.byte	0x04, 0x17
        /*004a*/ 	.short	(.L_46 - .L_45)
.L_45:
        /*004c*/ 	.word	0x00000000
        /*0050*/ 	.short	0x0002
        /*0052*/ 	.short	0x0010
        /*0054*/ 	.byte	0x00, 0xf0, 0x11, 0x00


	//----- nvinfo : EIATTR_KPARAM_INFO
	.align		4
.L_46:
        /*0058*/ 	.byte	0x04, 0x17
        /*005a*/ 	.short	(.L_48 - .L_47)
.L_47:
        /*005c*/ 	.word	0x00000000
        /*0060*/ 	.short	0x0001
        /*0062*/ 	.short	0x0008
        /*0064*/ 	.byte	0x00, 0xf5, 0x21, 0x00


	//----- nvinfo : EIATTR_KPARAM_INFO
	.align		4
.L_48:
        /*0068*/ 	.byte	0x04, 0x17
        /*006a*/ 	.short	(.L_50 - .L_49)
.L_49:
        /*006c*/ 	.word	0x00000000
        /*0070*/ 	.short	0x0000
        /*0072*/ 	.short	0x0000
        /*0074*/ 	.byte	0x00, 0xf5, 0x21, 0x00


	//----- nvinfo : EIATTR_SPARSE_MMA_MASK
	.align		4
.L_50:
        /*0078*/ 	.byte	0x03, 0x50
        /*007a*/ 	.short	0x0000


	//----- nvinfo : EIATTR_MAXREG_COUNT
	.align		4
        /*007c*/ 	.byte	0x03, 0x1b
        /*007e*/ 	.short	0x00ff


	//----- nvinfo : EIATTR_NUM_BARRIERS
	.align		4
        /*0080*/ 	.byte	0x02, 0x4c
        /*0082*/ 	.byte	0x01
	.zero		1


	//----- nvinfo : EIATTR_MERCURY_ISA_VERSION
	.align		4
        /*0084*/ 	.byte	0x03, 0x5f
        /*0086*/ 	.short	0x0101


	//----- nvinfo : EIATTR_VRC_CTA_INIT_COUNT
	.align		4
        /*0088*/ 	.byte	0x02, 0x4a
	.zero		1
	.zero		1


	//----- nvinfo : EIATTR_EXIT_INSTR_OFFSETS
	.align		4
        /*008c*/ 	.byte	0x04, 0x1c
        /*008e*/ 	.short	(.L_52 - .L_51)


	//   ....[0]....
.L_51:
        /*0090*/ 	.word	0x00000900


	//----- nvinfo : EIATTR_CBANK_PARAM_SIZE
	.align		4
.L_52:
        /*0094*/ 	.byte	0x03, 0x19
        /*0096*/ 	.short	0x0024


	//----- nvinfo : EIATTR_PARAM_CBANK
	.align		4
        /*0098*/ 	.byte	0x04, 0x0a
        /*009a*/ 	.short	(.L_54 - .L_53)
	.align		4
.L_53:
        /*009c*/ 	.word	index@(.nv.constant0._Z17convolutionRowGPUPdS_iiiii)
        /*00a0*/ 	.short	0x0380
        /*00a2*/ 	.short	0x0024


	//----- nvinfo : EIATTR_SW_WAR
	.align		4
.L_54:
        /*00a4*/ 	.byte	0x04, 0x36
        /*00a6*/ 	.short	(.L_56 - .L_55)
.L_55:
        /*00a8*/ 	.word	0x00000008
.L_56:


//--------------------- .nv.callgraph             --------------------------
	.section	.nv.callgraph,"",@"SHT_CUDA_CALLGRAPH"
	.align	4
	.sectionentsize	8
	.align		4
        /*0000*/ 	.word	0x00000000
	.align		4
        /*0004*/ 	.word	0xffffffff
	.align		4
        /*0008*/ 	.word	0x00000000
	.align		4
        /*000c*/ 	.word	0xfffffffe
	.align		4
        /*0010*/ 	.word	0x00000000
	.align		4
        /*0014*/ 	.word	0xfffffffd
	.align		4
        /*0018*/ 	.word	0x00000000
	.align		4
        /*001c*/ 	.word	0xfffffffc


//--------------------- .nv.constant3             --------------------------
	.section	.nv.constant3,"a",@progbits
	.align	8
.nv.constant3:
	.type		c_Filter,@object
	.size		c_Filter,(.L_0 - c_Filter)
c_Filter:
	.zero		65536
.L_0:


//--------------------- .text._Z20convolutionColumnGPUPdS_iiiii --------------------------
	.section	.text._Z20convolutionColumnGPUPdS_iiiii,"ax",@progbits
	.align	128
        .global         _Z20convolutionColumnGPUPdS_iiiii
        .type           _Z20convolutionColumnGPUPdS_iiiii,@function
        .size           _Z20convolutionColumnGPUPdS_iiiii,(.L_x_12 - _Z20convolutionColumnGPUPdS_iiiii)
        .other          _Z20convolutionColumnGPUPdS_iiiii,@"STO_CUDA_ENTRY STV_DEFAULT"
_Z20convolutionColumnGPUPdS_iiiii:
.text._Z20convolutionColumnGPUPdS_iiiii:
[----:B------:R-:W-:Y:S01]  /*0000*/  LDC R1, c[0x0][0x37c] ;  /* 0x0000df00ff017b82 */ /* 0x000fe20000000800 */
[----:B------:R-:W0:Y:S07]  /*0010*/  S2R R9, SR_TID.Y ;  /* 0x0000000000097919 */ /* 0x000e2e0000002200 */
[----:B------:R-:W0:Y:S01]  /*0020*/  LDC R0, c[0x0][0x3a0] ;  /* 0x0000e800ff007b82 */ /* 0x000e220000000800 */
[----:B------:R-:W1:Y:S01]  /*0030*/  LDCU UR8, c[0x0][0x39c] ;  /* 0x00007380ff0877ac */ /* 0x000e620008000800 */
[----:B------:R-:W2:Y:S06]  /*0040*/  S2R R2, SR_TID.X ;  /* 0x0000000000027919 */ /* 0x000eac0000002100 */
[----:B------:R-:W3:Y:S08]  /*0050*/  S2UR UR4, SR_CTAID.Y ;  /* 0x00000000000479c3 */ /* 0x000ef00000002600 */
[----:B------:R-:W2:Y:S01]  /*0060*/  LDC R11, c[0x0][0x360] ;  /* 0x0000d800ff0b7b82 */ /* 0x000ea20000000800 */
[----:B------:R-:W3:Y:S07]  /*0070*/  LDCU UR5, c[0x0][0x364] ;  /* 0x00006c80ff0577ac */ /* 0x000eee0008000800 */
[----:B------:R-:W2:Y:S01]  /*0080*/  S2UR UR6, SR_CTAID.X ;  /* 0x00000000000679c3 */ /* 0x000ea20000002500 */
[----:B0-----:R-:W-:-:S07]  /*0090*/  IMAD.IADD R3, R9, 0x1, R0 ;  /* 0x0000000109037824 */ /* 0x001fce00078e0200 */
[----:B------:R-:W0:Y:S01]  /*00a0*/  LDC.64 R6, c[0x0][0x388] ;  /* 0x0000e200ff067b82 */ /* 0x000e220000000a00 */
[----:B------:R-:W-:Y:S01]  /*00b0*/  ISETP.GE.AND P0, PT, R9, R0, PT ;  /* 0x000000000900720c */ /* 0x000fe20003f06270 */
[----:B---3--:R-:W-:Y:S01]  /*00c0*/  UIMAD UR4, UR4, UR5, URZ ;  /* 0x00000005040472a4 */ /* 0x008fe2000f8e02ff */
[----:B------:R-:W-:-:S05]  /*00d0*/  ISETP.GE.AND P1, PT, R3, 0x20, PT ;  /* 0x000000200300780c */ /* 0x000fca0003f26270 */
[----:B------:R-:W-:Y:S02]  /*00e0*/  VIADD R5, R9, UR4 ;  /* 0x0000000409057c36 */ /* 0x000fe40008000000 */
[----:B------:R-:W-:Y:S02]  /*00f0*/  VIADD R10, R3, UR4 ;  /* 0x00000004030a7c36 */ /* 0x000fe40008000000 */
[----:B--2---:R-:W-:-:S04]  /*0100*/  IMAD R4, R11, UR6, R2 ;  /* 0x000000060b047c24 */ /* 0x004fc8000f8e0202 */
[----:B------:R-:W2:Y:S01]  /*0110*/  @P1 LDC R17, c[0x0][0x39c] ;  /* 0x0000e700ff111b82 */ /* 0x000ea20000000800 */
[----:B------:R-:W3:Y:S01]  /*0120*/  LDCU.64 UR6, c[0x0][0x358] ;  /* 0x00006b00ff0677ac */ /* 0x000ee20008000a00 */
[----:B------:R-:W-:Y:S02]  /*0130*/  @P1 IMAD R8, R0, 0x2, R5 ;  /* 0x0000000200081824 */ /* 0x000fe400078e0205 */
[----:B-1----:R-:W-:Y:S01]  /*0140*/  @!P0 IMAD R11, R5, UR8, R4 ;  /* 0x00000008050b8c24 */ /* 0x002fe2000f8e0204 */
[----:B------:R-:W-:-:S04]  /*0150*/  IADD3 R13, PT, PT, R4, R0, RZ ;  /* 0x00000000040d7210 */ /* 0x000fc80007ffe0ff */
[----:B------:R-:W-:-:S05]  /*0160*/  @!P0 IADD3 R11, PT, PT, R11, R0, RZ ;  /* 0x000000000b0b8210 */ /* 0x000fca0007ffe0ff */
[----:B0-----:R-:W-:-:S04]  /*0170*/  @!P0 IMAD.WIDE R14, R11, 0x8, R6 ;  /* 0x000000080b0e8825 */ /* 0x001fc800078e0206 */
[--C-:B--2---:R-:W-:Y:S02]  /*0180*/  @P1 IMAD R17, R8, R17, R13.reuse ;  /* 0x0000001108111224 */ /* 0x104fe400078e020d */
[----:B------:R-:W-:Y:S02]  /*0190*/  IMAD R13, R10, UR8, R13 ;  /* 0x000000080a0d7c24 */ /* 0x000fe4000f8e020d */
[----:B------:R-:W-:-:S04]  /*01a0*/  @P1 IMAD.WIDE R10, R17, 0x8, R6 ;  /* 0x00000008110a1825 */ /* 0x000fc800078e0206 */
[----:B------:R-:W-:Y:S02]  /*01b0*/  IMAD.WIDE R12, R13, 0x8, R6 ;  /* 0x000000080d0c7825 */ /* 0x000fe400078e0206 */
[----:B---3--:R0:W2:Y:S04]  /*01c0*/  @!P0 LDG.E.64 R6, desc[UR6][R14.64] ;  /* 0x000000060e068981 */ /* 0x0080a8000c1e1b00 */
[----:B------:R-:W3:Y:S04]  /*01d0*/  @P1 LDG.E.64 R10, desc[UR6][R10.64] ;  /* 0x000000060a0a1981 */ /* 0x000ee8000c1e1b00 */
[----:B------:R-:W4:Y:S01]  /*01e0*/  LDG.E.64 R12, desc[UR6][R12.64] ;  /* 0x000000060c0c7981 */ /* 0x000f22000c1e1b00 */
[----:B------:R-:W1:Y:S01]  /*01f0*/  S2UR UR5, SR_CgaCtaId ;  /* 0x00000000000579c3 */ /* 0x000e620000008800 */
[----:B------:R-:W-:Y:S01]  /*0200*/  @P1 MOV R8, 0x400 ;  /* 0x0000040000081802 */ /* 0x000fe20000000f00 */
[----:B------:R-:W-:Y:S01]  /*0210*/  UMOV UR4, 0x400 ;  /* 0x0000040000047882 */ /* 0x000fe20000000000 */
[----:B------:R-:W5:Y:S01]  /*0220*/  @P1 S2R R19, SR_CgaCtaId ;  /* 0x0000000000131919 */ /* 0x000f620000008800 */
[----:B------:R-:W-:-:S02]  /*0230*/  @P1 IMAD R17, R9, 0x20, R2 ;  /* 0x0000002009111824 */ /* 0x000fc400078e0202 */
[----:B------:R-:W-:-:S03]  /*0240*/  IMAD R16, R3, 0x20, R2 ;  /* 0x0000002003107824 */ /* 0x000fc600078e0202 */
[----:B0-----:R-:W-:Y:S01]  /*0250*/  @P1 LEA R14, R0, R17, 0x6 ;  /* 0x00000011000e1211 */ /* 0x001fe200078e30ff */
[----:B-1----:R-:W-:-:S06]  /*0260*/  ULEA UR4, UR5, UR4, 0x18 ;  /* 0x0000000405047291 */ /* 0x002fcc000f8ec0ff */
[----:B------:R-:W-:Y:S02]  /*0270*/  LEA R21, R16, UR4, 0x3 ;  /* 0x0000000410157c11 */ /* 0x000fe4000f8e18ff */
[----:B------:R-:W-:Y:S02]  /*0280*/  CS2R R16, SRZ ;  /* 0x0000000000107805 */ /* 0x000fe4000001ff00 */
[----:B-----5:R-:W-:Y:S01]  /*0290*/  @P1 LEA R19, R19, R8, 0x18 ;  /* 0x0000000813131211 */ /* 0x020fe200078ec0ff */
[----:B------:R-:W-:-:S04]  /*02a0*/  @!P0 IMAD R8, R9, 0x20, R2 ;  /* 0x0000002009088824 */ /* 0x000fc800078e0202 */
[----:B------:R-:W-:Y:S01]  /*02b0*/  @P1 IMAD R19, R14, 0x8, R19 ;  /* 0x000000080e131824 */ /* 0x000fe200078e0213 */
[----:B------:R-:W-:-:S05]  /*02c0*/  @!P0 LEA R15, R8, UR4, 0x3 ;  /* 0x00000004080f8c11 */ /* 0x000fca000f8e18ff */
[----:B--2---:R0:W-:Y:S01]  /*02d0*/  @!P0 STS.64 [R15], R6 ;  /* 0x000000060f008388 */ /* 0x0041e20000000a00 */
[----:B------:R-:W-:-:S03]  /*02e0*/  ISETP.GE.AND P0, PT, R0, RZ, PT ;  /* 0x000000ff0000720c */ /* 0x000fc60003f06270 */
[----:B---3--:R0:W-:Y:S04]  /*02f0*/  @P1 STS.64 [R19], R10 ;  /* 0x0000000a13001388 */ /* 0x0081e80000000a00 */
[----:B----4-:R0:W-:Y:S01]  /*0300*/  STS.64 [R21], R12 ;  /* 0x0000000c15007388 */ /* 0x0101e20000000a00 */
[----:B------:R-:W-:Y:S06]  /*0310*/  BAR.SYNC.DEFER_BLOCKING 0x0 ;  /* 0x0000000000007b1d */ /* 0x000fec0000010000 */
[----:B------:R-:W-:Y:S05]  /*0320*/  @!P0 BRA `(.L_x_0) ;  /* 0x0000000400588947 */ /* 0x000fea0003800000 */
[C---:B------:R-:W-:Y:S02]  /*0330*/  ISETP.GE.U32.AND P2, PT, R0.reuse, 0x4, PT ;  /* 0x000000040000780c */ /* 0x040fe40003f46070 */
[----:B------:R-:W-:Y:S02]  /*0340*/  CS2R R16, SRZ ;  /* 0x0000000000107805 */ /* 0x000fe4000001ff00 */
[C---:B0-----:R-:W-:Y:S02]  /*0350*/  SHF.L.U32 R6, R0.reuse, 0x1, RZ ;  /* 0x0000000100067819 */ /* 0x041fe400000006ff */
[----:B------:R-:W-:Y:S02]  /*0360*/  LOP3.LUT R8, R0, 0x1, RZ, 0xc0, !PT ;  /* 0x0000000100087812 */ /* 0x000fe400078ec0ff */
[----:B------:R-:W-:Y:S02]  /*0370*/  LOP3.LUT R7, R6, 0x6, RZ, 0xc0, !PT ;  /* 0x0000000606077812 */ /* 0x000fe400078ec0ff */
[----:B------:R-:W-:-:S02]  /*0380*/  ISETP.NE.U32.AND P0, PT, R8, 0x1, PT ;  /* 0x000000010800780c */ /* 0x000fc40003f05070 */
[----:B------:R-:W-:Y:S01]  /*0390*/  ISETP.GE.U32.AND P1, PT, R7, 0x3, PT ;  /* 0x000000030700780c */ /* 0x000fe20003f26070 */
[----:B------:R-:W-:Y:S01]  /*03a0*/  IMAD.MOV R7, RZ, RZ, -R0 ;  /* 0x000000ffff077224 */ /* 0x000fe200078e0a00 */
[----:B------:R-:W-:Y:S11]  /*03b0*/  @!P2 BRA `(.L_x_1) ;  /* 0x000000000094a947 */ /* 0x000ff60003800000 */
[----:B------:R-:W-:Y:S01]  /*03c0*/  IMAD R24, R9, 0x20, R2 ;  /* 0x0000002009187824 */ /* 0x000fe200078e0202 */
[----:B------:R-:W-:Y:S02]  /*03d0*/  LOP3.LUT R25, R6, 0xfffffff8, RZ, 0xc0, !PT ;  /* 0xfffffff806197812 */ /* 0x000fe400078ec0ff */
[----:B------:R-:W-:Y:S02]  /*03e0*/  CS2R R16, SRZ ;  /* 0x0000000000107805 */ /* 0x000fe4000001ff00 */
[----:B------:R-:W-:Y:S02]  /*03f0*/  LEA R24, R24, UR4, 0x3 ;  /* 0x0000000418187c11 */ /* 0x000fe4000f8e18ff */
[----:B------:R-:W-:-:S03]  /*0400*/  IADD3 R25, PT, PT, -R25, RZ, RZ ;  /* 0x000000ff19197210 */ /* 0x000fc60007ffe1ff */
[----:B------:R-:W-:-:S07]  /*0410*/  VIADD R24, R24, 0x400 ;  /* 0x0000040018187836 */ /* 0x000fce0000000000 */
.L_x_2:
[----:B------:R-:W0:Y:S01]  /*0420*/  LDS.64 R8, [R24+-0x400] ;  /* 0xfffc000018087984 */ /* 0x000e220000000a00 */
[C---:B------:R-:W-:Y:S01]  /*0430*/  IMAD.SHL.U32 R26, R6.reuse, 0x8, RZ ;  /* 0x00000008061a7824 */ /* 0x040fe200078e00ff */
[----:B------:R-:W-:Y:S01]  /*0440*/  IADD3 R25, PT, PT, R25, 0x8, RZ ;  /* 0x0000000819197810 */ /* 0x000fe20007ffe0ff */
[----:B------:R-:W-:Y:S01]  /*0450*/  VIADD R7, R7, 0x8 ;  /* 0x0000000807077836 */ /* 0x000fe20000000000 */
[----:B------:R-:W1:Y:S01]  /*0460*/  LDS.64 R20, [R24+-0x300] ;  /* 0xfffd000018147984 */ /* 0x000e620000000a00 */
[----:B------:R-:W0:Y:S01]  /*0470*/  LDC.64 R22, c[0x3][R26] ;  /* 0x00c000001a167b82 */ /* 0x000e220000000a00 */
[----:B------:R-:W-:Y:S01]  /*0480*/  ISETP.NE.AND P2, PT, R25, RZ, PT ;  /* 0x000000ff1900720c */ /* 0x000fe20003f45270 */
[----:B------:R-:W-:Y:S01]  /*0490*/  VIADD R6, R6, 0xfffffff8 ;  /* 0xfffffff806067836 */ /* 0x000fe20000000000 */
[----:B------:R-:W2:Y:S04]  /*04a0*/  LDS.64 R14, [R24+-0x200] ;  /* 0xfffe0000180e7984 */ /* 0x000ea80000000a00 */
[----:B------:R-:W3:Y:S01]  /*04b0*/  LDS.64 R18, [R24+-0x100] ;  /* 0xffff000018127984 */ /* 0x000ee20000000a00 */
[----:B------:R-:W1:Y:S08]  /*04c0*/  LDC.64 R10, c[0x3][R26+-0x8] ;  /* 0x00fffe001a0a7b82 */ /* 0x000e700000000a00 */
[----:B------:R-:W2:Y:S01]  /*04d0*/  LDC.64 R12, c[0x3][R26+-0x10] ;  /* 0x00fffc001a0c7b82 */ /* 0x000ea20000000a00 */
[----:B0-----:R-:W-:-:S07]  /*04e0*/  DFMA R22, R8, R22, R16 ;  /* 0x000000160816722b */ /* 0x001fce0000000010 */
[----:B------:R-:W3:Y:S01]  /*04f0*/  LDC.64 R16, c[0x3][R26+-0x18] ;  /* 0x00fffa001a107b82 */ /* 0x000ee20000000a00 */
[----:B------:R-:W0:Y:S01]  /*0500*/  LDS.64 R8, [R24] ;  /* 0x0000000018087984 */ /* 0x000e220000000a00 */
[----:B-1----:R-:W-:-:S03]  /*0510*/  DFMA R20, R20, R10, R22 ;  /* 0x0000000a1414722b */ /* 0x002fc60000000016 */
[----:B------:R-:W1:Y:S03]  /*0520*/  LDS.64 R10, [R24+0x100] ;  /* 0x00010000180a7984 */ /* 0x000e660000000a00 */
[----:B------:R-:W4:Y:S02]  /*0530*/  LDC.64 R22, c[0x3][R26+-0x30] ;  /* 0x00fff4001a167b82 */ /* 0x000f240000000a00 */
[----:B--2---:R-:W-:Y:S01]  /*0540*/  DFMA R20, R14, R12, R20 ;  /* 0x0000000c0e14722b */ /* 0x004fe20000000014 */
[----:B------:R-:W4:Y:S05]  /*0550*/  LDS.64 R14, [R24+0x200] ;  /* 0x00020000180e7984 */ /* 0x000f2a0000000a00 */
[----:B------:R-:W0:Y:S02]  /*0560*/  LDC.64 R12, c[0x3][R26+-0x20] ;  /* 0x00fff8001a0c7b82 */ /* 0x000e240000000a00 */
[----:B---3--:R-:W-:Y:S01]  /*0570*/  DFMA R16, R18, R16, R20 ;  /* 0x000000101210722b */ /* 0x008fe20000000014 */
[----:B------:R2:W3:Y:S05]  /*0580*/  LDS.64 R18, [R24+0x300] ;  /* 0x0003000018127984 */ /* 0x0004ea0000000a00 */
[----:B------:R-:W1:Y:S01]  /*0590*/  LDC.64 R20, c[0x3][R26+-0x28] ;  /* 0x00fff6001a147b82 */ /* 0x000e620000000a00 */
[----:B--2---:R-:W-:Y:S01]  /*05a0*/  IADD3 R24, PT, PT, R24, 0x800, RZ ;  /* 0x0000080018187810 */ /* 0x004fe20007ffe0ff */
[----:B0-----:R-:W-:-:S06]  /*05b0*/  DFMA R8, R8, R12, R16 ;  /* 0x0000000c0808722b */ /* 0x001fcc0000000010 */
[----:B------:R-:W3:Y:S02]  /*05c0*/  LDC.64 R16, c[0x3][R26+-0x38] ;  /* 0x00fff2001a107b82 */ /* 0x000ee40000000a00 */
[----:B-1----:R-:W-:-:S08]  /*05d0*/  DFMA R8, R10, R20, R8 ;  /* 0x000000140a08722b */ /* 0x002fd00000000008 */
[----:B----4-:R-:W-:-:S08]  /*05e0*/  DFMA R8, R14, R22, R8 ;  /* 0x000000160e08722b */ /* 0x010fd00000000008 */
[----:B---3--:R-:W-:Y:S01]  /*05f0*/  DFMA R16, R18, R16, R8 ;  /* 0x000000101210722b */ /* 0x008fe20000000008 */
[----:B------:R-:W-:Y:S10]  /*0600*/  @P2 BRA `(.L_x_2) ;  /* 0xfffffffc00842947 */ /* 0x000ff4000383ffff */
.L_x_1:
[----:B------:R-:W-:Y:S05]  /*0610*/  @!P1 BRA `(.L_x_3) ;  /* 0x0000000000489947 */ /* 0x000fea0003800000 */
[----:B------:R-:W-:Y:S01]  /*0620*/  IMAD.IADD R9, R3, 0x1, R7 ;  /* 0x0000000103097824 */ /* 0x000fe200078e0207 */
[C---:B------:R-:W-:Y:S01]  /*0630*/  IADD3 R10, PT, PT, -R7.reuse, R0, RZ ;  /* 0x00000000070a7210 */ /* 0x040fe20007ffe1ff */
[----:B------:R-:W-:Y:S02]  /*0640*/  VIADD R7, R7, 0x4 ;  /* 0x0000000407077836 */ /* 0x000fe40000000000 */
[----:B------:R-:W-:Y:S02]  /*0650*/  IMAD R9, R9, 0x20, R2 ;  /* 0x0000002009097824 */ /* 0x000fe400078e0202 */
[----:B------:R-:W-:-:S03]  /*0660*/  IMAD.SHL.U32 R24, R10, 0x8, RZ ;  /* 0x000000080a187824 */ /* 0x000fc600078e00ff */
[----:B------:R-:W-:Y:S01]  /*0670*/  LEA R6, R9, UR4, 0x3 ;  /* 0x0000000409067c11 */ /* 0x000fe2000f8e18ff */
[----:B------:R-:W0:Y:S04]  /*0680*/  LDC.64 R22, c[0x3][R24] ;  /* 0x00c0000018167b82 */ /* 0x000e280000000a00 */
[----:B------:R-:W0:Y:S04]  /*0690*/  LDS.64 R20, [R6] ;  /* 0x0000000006147984 */ /* 0x000e280000000a00 */
[----:B------:R-:W1:Y:S01]  /*06a0*/  LDS.64 R8, [R6+0x100] ;  /* 0x0001000006087984 */ /* 0x000e620000000a00 */
[----:B------:R-:W1:Y:S03]  /*06b0*/  LDC.64 R12, c[0x3][R24+-0x8] ;  /* 0x00fffe00180c7b82 */ /* 0x000e660000000a00 */
[----:B------:R-:W2:Y:S04]  /*06c0*/  LDS.64 R10, [R6+0x200] ;  /* 0x00020000060a7984 */ /* 0x000ea80000000a00 */
[----:B------:R-:W3:Y:S01]  /*06d0*/  LDS.64 R14, [R6+0x300] ;  /* 0x00030000060e7984 */ /* 0x000ee20000000a00 */
[----:B------:R-:W2:Y:S01]  /*06e0*/  LDC.64 R18, c[0x3][R24+-0x10] ;  /* 0x00fffc0018127b82 */ /* 0x000ea20000000a00 */
[----:B0-----:R-:W-:-:S07]  /*06f0*/  DFMA R20, R20, R22, R16 ;  /* 0x000000161414722b */ /* 0x001fce0000000010 */
[----:B------:R-:W3:Y:S01]  /*0700*/  LDC.64 R16, c[0x3][R24+-0x18] ;  /* 0x00fffa0018107b82 */ /* 0x000ee20000000a00 */
[----:B-1----:R-:W-:-:S08]  /*0710*/  DFMA R8, R8, R12, R20 ;  /* 0x0000000c0808722b */ /* 0x002fd00000000014 */
[----:B--2---:R-:W-:-:S08]  /*0720*/  DFMA R8, R10, R18, R8 ;  /* 0x000000120a08722b */ /* 0x004fd00000000008 */
[----:B---3--:R-:W-:-:S11]  /*0730*/  DFMA R16, R14, R16, R8 ;  /* 0x000000100e10722b */ /* 0x008fd60000000008 */
.L_x_3:
[----:B------:R-:W-:Y:S05]  /*0740*/  @P0 BRA `(.L_x_4) ;  /* 0x0000000000300947 */ /* 0x000fea0003800000 */
[----:B------:R-:W-:Y:S02]  /*0750*/  IADD3 R9, PT, PT, R3, R7, RZ ;  /* 0x0000000703097210 */ /* 0x000fe40007ffe0ff */
[C---:B------:R-:W-:Y:S02]  /*0760*/  IADD3 R10, PT, PT, -R7.reuse, R0, RZ ;  /* 0x00000000070a7210 */ /* 0x040fe40007ffe1ff */
[----:B------:R-:W-:Y:S01]  /*0770*/  IADD3 R7, PT, PT, R7, 0x2, RZ ;  /* 0x0000000207077810 */ /* 0x000fe20007ffe0ff */
[----:B------:R-:W-:Y:S02]  /*0780*/  IMAD R9, R9, 0x20, R2 ;  /* 0x0000002009097824 */ /* 0x000fe400078e0202 */
[----:B------:R-:W-:-:S03]  /*0790*/  IMAD.SHL.U32 R18, R10, 0x8, RZ ;  /* 0x000000080a127824 */ /* 0x000fc600078e00ff */
[----:B------:R-:W-:Y:S01]  /*07a0*/  LEA R6, R9, UR4, 0x3 ;  /* 0x0000000409067c11 */ /* 0x000fe2000f8e18ff */
[----:B------:R-:W0:Y:S04]  /*07b0*/  LDC.64 R10, c[0x3][R18] ;  /* 0x00c00000120a7b82 */ /* 0x000e280000000a00 */
[----:B------:R-:W0:Y:S04]  /*07c0*/  LDS.64 R8, [R6] ;  /* 0x0000000006087984 */ /* 0x000e280000000a00 */
[----:B------:R-:W1:Y:S01]  /*07d0*/  LDS.64 R12, [R6+0x100] ;  /* 0x00010000060c7984 */ /* 0x000e620000000a00 */
[----:B------:R-:W1:Y:S01]  /*07e0*/  LDC.64 R14, c[0x3][R18+-0x8] ;  /* 0x00fffe00120e7b82 */ /* 0x000e620000000a00 */
[----:B0-----:R-:W-:-:S08]  /*07f0*/  DFMA R8, R8, R10, R16 ;  /* 0x0000000a0808722b */ /* 0x001fd00000000010 */
[----:B-1----:R-:W-:-:S11]  /*0800*/  DFMA R16, R12, R14, R8 ;  /* 0x0000000e0c10722b */ /* 0x002fd60000000008 */
.L_x_4:
[--C-:B------:R-:W-:Y:S02]  /*0810*/  IMAD.IADD R3, R3, 0x1, R7.reuse ;  /* 0x0000000103037824 */ /* 0x100fe400078e0207 */
[----:B------:R-:W-:-:S03]  /*0820*/  IMAD.IADD R0, R0, 0x1, -R7 ;  /* 0x0000000100007824 */ /* 0x000fc600078e0a07 */
[----:B------:R-:W-:Y:S02]  /*0830*/  LEA R3, R3, R2, 0x5 ;  /* 0x0000000203037211 */ /* 0x000fe400078e28ff */
[----:B------:R-:W-:Y:S02]  /*0840*/  SHF.L.U32 R0, R0, 0x3, RZ ;  /* 0x0000000300007819 */ /* 0x000fe400000006ff */
[----:B------:R-:W-:Y:S02]  /*0850*/  LEA R3, R3, UR4, 0x3 ;  /* 0x0000000403037c11 */ /* 0x000fe4000f8e18ff */
[----:B------:R-:W0:Y:S04]  /*0860*/  LDC.64 R6, c[0x3][R0] ;  /* 0x00c0000000067b82 */ /* 0x000e280000000a00 */
[----:B------:R-:W0:Y:S02]  /*0870*/  LDS.64 R2, [R3] ;  /* 0x0000000003027984 */ /* 0x000e240000000a00 */
[----:B0-----:R-:W-:-:S11]  /*0880*/  DFMA R16, R2, R6, R16 ;  /* 0x000000060210722b */ /* 0x001fd60000000010 */
.L_x_0:
[----:B------:R-:W1:Y:S01]  /*0890*/  LDCU.64 UR4, c[0x0][0x390] ;  /* 0x00007200ff0477ac */ /* 0x000e620008000a00 */
[----:B------:R-:W2:Y:S01]  /*08a0*/  LDC.64 R2, c[0x0][0x380] ;  /* 0x0000e000ff027b82 */ /* 0x000ea20000000a00 */
[----:B------:R-:W3:Y:S01]  /*08b0*/  LDCU UR8, c[0x0][0x398] ;  /* 0x00007300ff0877ac */ /* 0x000ee20008000800 */
[----:B-1----:R-:W-:Y:S01]  /*08c0*/  IADD3 R4, PT, PT, R4, UR5, RZ ;  /* 0x0000000504047c10 */ /* 0x002fe2000fffe0ff */
[----:B------:R-:W-:-:S04]  /*08d0*/  VIADD R5, R5, UR4 ;  /* 0x0000000405057c36 */ /* 0x000fc80008000000 */
[----:B---3--:R-:W-:-:S04]  /*08e0*/  IMAD R5, R5, UR8, R4 ;  /* 0x0000000805057c24 */ /* 0x008fc8000f8e0204 */
[----:B--2---:R-:W-:-:S05]  /*08f0*/  IMAD.WIDE R2, R5, 0x8, R2 ;  /* 0x0000000805027825 */ /* 0x004fca00078e0202 */
[----:B------:R-:W-:Y:S01]  /*0900*/  STG.E.64 desc[UR6][R2.64], R16 ;  /* 0x0000001002007986 */ /* 0x000fe2000c101b06 */
[----:B------:R-:W-:Y:S05]  /*0910*/  EXIT ;  /* 0x000000000000794d */ /* 0x000fea0003800000 */
.L_x_5:
[----:B------:R-:W-:-:S00]  /*0920*/  BRA `(.L_x_5) ;  /* 0xfffffffc00fc7947 */ /* 0x000fc0000383ffff */
[----:B------:R-:W-:-:S00]  /*0930*/  NOP ;  /* 0x0000000000007918 */ /* 0x000fc00000000000 */
        /* <DEDUP_REMOVED lines=12> */
.L_x_12:


//--------------------- .text._Z17convolutionRowGPUPdS_iiiii --------------------------
	.section	.text._Z17convolutionRowGPUPdS_iiiii,"ax",@progbits
	.align	128
        .global         _Z17convolutionRowGPUPdS_iiiii
        .type           _Z17convolutionRowGPUPdS_iiiii,@function
        .size           _Z17convolutionRowGPUPdS_iiiii,(.L_x_13 - _Z17convolutionRowGPUPdS_iiiii)
        .other          _Z17convolutionRowGPUPdS_iiiii,@"STO_CUDA_ENTRY STV_DEFAULT"
_Z17convolutionRowGPUPdS_iiiii:
.text._Z17convolutionRowGPUPdS_iiiii:
[----:B------:R-:W-:Y:S01]  /*0000*/  LDC R1, c[0x0][0x37c] ;  /* 0x0000df00ff017b82 */ /* 0x000fe20000000800 */
[----:B------:R-:W0:Y:S07]  /*0010*/  S2R R9, SR_TID.X ;  /* 0x0000000000097919 */ /* 0x000e2e0000002100 */
[----:B------:R-:W0:Y:S01]  /*0020*/  LDC R0, c[0x0][0x3a0] ;  /* 0x0000e800ff007b82 */ /* 0x000e220000000800 */
[----:B------:R-:W1:Y:S01]  /*0030*/  LDCU UR5, c[0x0][0x360] ;  /* 0x00006c00ff0577ac */ /* 0x000e620008000800 */
[----:B------:R-:W2:Y:S01]  /*0040*/  S2R R2, SR_TID.Y ;  /* 0x0000000000027919 */ /* 0x000ea20000002200 */
[----:B------:R-:W3:Y:S05]  /*0050*/  LDCU UR8, c[0x0][0x39c] ;  /* 0x00007380ff0877ac */ /* 0x000eea0008000800 */
[----:B------:R-:W1:Y:S08]  /*0060*/  S2UR UR4, SR_CTAID.X ;  /* 0x00000000000479c3 */ /* 0x000e700000002500 */
[----:B------:R-:W2:Y:S08]  /*0070*/  S2UR UR6, SR_CTAID.Y ;  /* 0x00000000000679c3 */ /* 0x000eb00000002600 */
[----:B------:R-:W2:Y:S01]  /*0080*/  LDC R3, c[0x0][0x364] ;  /* 0x0000d900ff037b82 */ /* 0x000ea20000000800 */
[----:B0-----:R-:W-:-:S07]  /*0090*/  IMAD.IADD R15, R9, 0x1, R0 ;  /* 0x00000001090f7824 */ /* 0x001fce00078e0200 */
[----:B------:R-:W0:Y:S01]  /*00a0*/  LDC.64 R6, c[0x0][0x388] ;  /* 0x0000e200ff067b82 */ /* 0x000e220000000a00 */
[----:B------:R-:W-:Y:S01]  /*00b0*/  ISETP.GE.AND P0, PT, R9, R0, PT ;  /* 0x000000000900720c */ /* 0x000fe20003f06270 */
[----:B-1----:R-:W-:Y:S01]  /*00c0*/  UIMAD UR4, UR4, UR5, URZ ;  /* 0x00000005040472a4 */ /* 0x002fe2000f8e02ff */
[----:B------:R-:W-:-:S05]  /*00d0*/  ISETP.GE.AND P1, PT, R15, 0x20, PT ;  /* 0x000000200f00780c */ /* 0x000fca0003f26270 */
[----:B------:R-:W-:Y:S02]  /*00e0*/  VIADD R5, R9, UR4 ;  /* 0x0000000409057c36 */ /* 0x000fe40008000000 */
[----:B------:R-:W-:Y:S02]  /*00f0*/  VIADD R13, R15, UR4 ;  /* 0x000000040f0d7c36 */ /* 0x000fe40008000000 */
[----:B--2---:R-:W-:-:S04]  /*0100*/  IMAD R3, R3, UR6, R2 ;  /* 0x0000000603037c24 */ /* 0x004fc8000f8e0202 */
[----:B------:R-:W1:Y:S01]  /*0110*/  @P1 LDC R8, c[0x0][0x39c] ;  /* 0x0000e700ff081b82 */ /* 0x000e620000000800 */
[----:B------:R-:W2:Y:S01]  /*0120*/  LDCU.64 UR6, c[0x0][0x358] ;  /* 0x00006b00ff0677ac */ /* 0x000ea20008000a00 */
[----:B------:R-:W-:Y:S01]  /*0130*/  @P1 IMAD R11, R0, 0x2, R5 ;  /* 0x00000002000b1824 */ /* 0x000fe200078e0205 */
[----:B------:R-:W-:-:S05]  /*0140*/  IADD3 R4, PT, PT, R3, R0, RZ ;  /* 0x0000000003047210 */ /* 0x000fca0007ffe0ff */
[C---:B---3--:R-:W-:Y:S02]  /*0150*/  @!P0 IMAD R17, R4.reuse, UR8, R5 ;  /* 0x0000000804118c24 */ /* 0x048fe4000f8e0205 */
[----:B------:R-:W-:Y:S02]  /*0160*/  IMAD R13, R4, UR8, R13 ;  /* 0x00000008040d7c24 */ /* 0x000fe4000f8e020d */
[----:B0-----:R-:W-:-:S04]  /*0170*/  @!P0 IMAD.WIDE R16, R17, 0x8, R6 ;  /* 0x0000000811108825 */ /* 0x001fc800078e0206 */
[----:B------:R-:W-:-:S06]  /*0180*/  IMAD.WIDE R12, R13, 0x8, R6 ;  /* 0x000000080d0c7825 */ /* 0x000fcc00078e0206 */
[----:B--2---:R-:W2:Y:S01]  /*0190*/  LDG.E.64 R12, desc[UR6][R12.64] ;  /* 0x000000060c0c7981 */ /* 0x004ea2000c1e1b00 */
[----:B-1----:R-:W-:-:S04]  /*01a0*/  @P1 IMAD R11, R4, R8, R11 ;  /* 0x00000008040b1224 */ /* 0x002fc800078e020b */
[----:B------:R-:W-:Y:S02]  /*01b0*/  @P1 IMAD.WIDE R10, R11, 0x8, R6 ;  /* 0x000000080b0a1825 */ /* 0x000fe400078e0206 */
[----:B------:R0:W3:Y:S04]  /*01c0*/  @!P0 LDG.E.64 R6, desc[UR6][R16.64] ;  /* 0x0000000610068981 */ /* 0x0000e8000c1e1b00 */
[----:B------:R-:W4:Y:S01]  /*01d0*/  @P1 LDG.E.64 R10, desc[UR6][R10.64] ;  /* 0x000000060a0a1981 */ /* 0x000f22000c1e1b00 */
[----:B------:R-:W1:Y:S01]  /*01e0*/  S2UR UR5, SR_CgaCtaId ;  /* 0x00000000000579c3 */ /* 0x000e620000008800 */
[----:B------:R-:W5:Y:S01]  /*01f0*/  @P1 S2R R25, SR_CgaCtaId ;  /* 0x0000000000191919 */ /* 0x000f620000008800 */
[C---:B------:R-:W-:Y:S01]  /*0200*/  SHF.L.U32 R4, R0.reuse, 0x1, RZ ;  /* 0x0000000100047819 */ /* 0x040fe200000006ff */
[C---:B------:R-:W-:Y:S01]  /*0210*/  @!P0 VIADD R19, R0.reuse, 0x10 ;  /* 0x0000001000138836 */ /* 0x040fe20000000000 */
[----:B------:R-:W-:Y:S01]  /*0220*/  UMOV UR4, 0x400 ;  /* 0x0000040000047882 */ /* 0x000fe20000000000 */
[----:B------:R-:W-:-:S02]  /*0230*/  @P1 LEA R21, R0, 0x20, 0x1 ;  /* 0x0000002000151811 */ /* 0x000fc400078e08ff */
[----:B------:R-:W-:Y:S02]  /*0240*/  VIADD R23, R4, 0x20 ;  /* 0x0000002004177836 */ /* 0x000fe40000000000 */
[----:B------:R-:W-:Y:S01]  /*0250*/  @!P0 IMAD R14, R19, R2, RZ ;  /* 0x00000002130e8224 */ /* 0x000fe200078e02ff */
[----:B------:R-:W-:Y:S01]  /*0260*/  @P1 IADD3 R18, PT, PT, R15, R0, RZ ;  /* 0x000000000f121210 */ /* 0x000fe20007ffe0ff */
[-C--:B------:R-:W-:Y:S02]  /*0270*/  IMAD R8, R23, R2.reuse, RZ ;  /* 0x0000000217087224 */ /* 0x080fe400078e02ff */
[----:B------:R-:W-:Y:S02]  /*0280*/  @!P0 IMAD R14, R14, 0x2, R9 ;  /* 0x000000020e0e8824 */ /* 0x000fe400078e0209 */
[----:B------:R-:W-:Y:S02]  /*0290*/  @P1 IMAD R18, R21, R2, R18 ;  /* 0x0000000215121224 */ /* 0x000fe400078e0212 */
[----:B------:R-:W-:Y:S01]  /*02a0*/  IMAD.IADD R2, R15, 0x1, R8 ;  /* 0x000000010f027824 */ /* 0x000fe200078e0208 */
[----:B-1----:R-:W-:Y:S01]  /*02b0*/  ULEA UR4, UR5, UR4, 0x18 ;  /* 0x0000000405047291 */ /* 0x002fe2000f8ec0ff */
[----:B0-----:R-:W-:-:S05]  /*02c0*/  @P1 MOV R16, 0x400 ;  /* 0x0000040000101802 */ /* 0x001fca0000000f00 */
[----:B------:R-:W-:Y:S02]  /*02d0*/  @!P0 LEA R15, R14, UR4, 0x3 ;  /* 0x000000040e0f8c11 */ /* 0x000fe4000f8e18ff */
[----:B-----5:R-:W-:Y:S02]  /*02e0*/  @P1 LEA R17, R25, R16, 0x18 ;  /* 0x0000001019111211 */ /* 0x020fe400078ec0ff */
[----:B------:R-:W-:Y:S02]  /*02f0*/  LEA R2, R2, UR4, 0x3 ;  /* 0x0000000402027c11 */ /* 0x000fe4000f8e18ff */
[----:B------:R-:W-:Y:S02]  /*0300*/  @P1 LEA R17, R18, R17, 0x3 ;  /* 0x0000001112111211 */ /* 0x000fe400078e18ff */
[----:B------:R-:W-:Y:S01]  /*0310*/  CS2R R18, SRZ ;  /* 0x0000000000127805 */ /* 0x000fe2000001ff00 */
[----:B---3--:R0:W-:Y:S01]  /*0320*/  @!P0 STS.64 [R15], R6 ;  /* 0x000000060f008388 */ /* 0x0081e20000000a00 */
[----:B------:R-:W-:-:S03]  /*0330*/  ISETP.GE.AND P0, PT, R0, RZ, PT ;  /* 0x000000ff0000720c */ /* 0x000fc60003f06270 */
[----:B----4-:R0:W-:Y:S04]  /*0340*/  @P1 STS.64 [R17], R10 ;  /* 0x0000000a11001388 */ /* 0x0101e80000000a00 */
[----:B--2---:R0:W-:Y:S01]  /*0350*/  STS.64 [R2], R12 ;  /* 0x0000000c02007388 */ /* 0x0041e20000000a00 */
[----:B------:R-:W-:Y:S06]  /*0360*/  BAR.SYNC.DEFER_BLOCKING 0x0 ;  /* 0x0000000000007b1d */ /* 0x000fec0000010000 */
[----:B------:R-:W-:Y:S05]  /*0370*/  @!P0 BRA `(.L_x_6) ;  /* 0x0000000400408947 */ /* 0x000fea0003800000 */
[----:B------:R-:W-:Y:S02]  /*0380*/  ISETP.GE.U32.AND P2, PT, R4, 0x7, PT ;  /* 0x000000070400780c */ /* 0x000fe40003f46070 */
[----:B------:R-:W-:Y:S02]  /*0390*/  CS2R R18, SRZ ;  /* 0x0000000000127805 */ /* 0x000fe4000001ff00 */
[----:B0-----:R-:W-:Y:S02]  /*03a0*/  LOP3.LUT R7, R0, 0x1, RZ, 0xc0, !PT ;  /* 0x0000000100077812 */ /* 0x001fe400078ec0ff */
[----:B------:R-:W-:Y:S02]  /*03b0*/  LOP3.LUT R6, R4, 0x6, RZ, 0xc0, !PT ;  /* 0x0000000604067812 */ /* 0x000fe400078ec0ff */
[----:B------:R-:W-:Y:S01]  /*03c0*/  ISETP.NE.U32.AND P1, PT, R7, 0x1, PT ;  /* 0x000000010700780c */ /* 0x000fe20003f25070 */
[----:B------:R-:W-:Y:S01]  /*03d0*/  IMAD.MOV R7, RZ, RZ, -R0 ;  /* 0x000000ffff077224 */ /* 0x000fe200078e0a00 */
[----:B------:R-:W-:-:S03]  /*03e0*/  ISETP.GE.U32.AND P0, PT, R6, 0x3, PT ;  /* 0x000000030600780c */ /* 0x000fc60003f06070 */
[----:B------:R-:W-:Y:S10]  /*03f0*/  @!P2 BRA `(.L_x_7) ;  /* 0x000000000098a947 */ /* 0x000ff40003800000 */
[----:B------:R-:W-:Y:S01]  /*0400*/  IMAD.IADD R8, R8, 0x1, R9 ;  /* 0x0000000108087824 */ /* 0x000fe200078e0209 */
[----:B------:R-:W-:Y:S02]  /*0410*/  IADD3 R6, PT, PT, R4, 0x1, RZ ;  /* 0x0000000104067810 */ /* 0x000fe40007ffe0ff */
[----:B------:R-:W-:Y:S02]  /*0420*/  CS2R R18, SRZ ;  /* 0x0000000000127805 */ /* 0x000fe4000001ff00 */
[----:B------:R-:W-:Y:S02]  /*0430*/  LEA R8, R8, UR4, 0x3 ;  /* 0x0000000408087c11 */ /* 0x000fe4000f8e18ff */
[----:B------:R-:W-:-:S03]  /*0440*/  LOP3.LUT R24, R6, 0x7ffffff8, RZ, 0xc0, !PT ;  /* 0x7ffffff806187812 */ /* 0x000fc600078ec0ff */
[----:B------:R-:W-:Y:S01]  /*0450*/  VIADD R6, R8, 0x20 ;  /* 0x0000002008067836 */ /* 0x000fe20000000000 */
[----:B------:R-:W-:-:S07]  /*0460*/  IADD3 R24, PT, PT, -R24, RZ, RZ ;  /* 0x000000ff18187210 */ /* 0x000fce0007ffe1ff */
.L_x_8:
[----:B------:R-:W0:Y:S01]  /*0470*/  LDS.64 R8, [R6+-0x20] ;  /* 0xffffe00006087984 */ /* 0x000e220000000a00 */
[----:B------:R-:W-:Y:S01]  /*0480*/  IMAD.SHL.U32 R25, R4, 0x8, RZ ;  /* 0x0000000804197824 */ /* 0x000fe200078e00ff */
[----:B------:R-:W-:Y:S01]  /*0490*/  IADD3 R24, PT, PT, R24, 0x8, RZ ;  /* 0x0000000818187810 */ /* 0x000fe20007ffe0ff */
[----:B------:R-:W-:Y:S01]  /*04a0*/  VIADD R7, R7, 0x8 ;  /* 0x0000000807077836 */ /* 0x000fe20000000000 */
[----:B------:R-:W1:Y:S01]  /*04b0*/  LDS.64 R20, [R6+-0x18] ;  /* 0xffffe80006147984 */ /* 0x000e620000000a00 */
[----:B------:R-:W0:Y:S01]  /*04c0*/  LDC.64 R22, c[0x3][R25] ;  /* 0x00c0000019167b82 */ /* 0x000e220000000a00 */
[----:B------:R-:W-:Y:S02]  /*04d0*/  ISETP.NE.AND P2, PT, R24, RZ, PT ;  /* 0x000000ff1800720c */ /* 0x000fe40003f45270 */
[----:B------:R-:W2:Y:S01]  /*04e0*/  LDS.64 R14, [R6+-0x10] ;  /* 0xfffff000060e7984 */ /* 0x000ea20000000a00 */
[----:B------:R-:W-:-:S03]  /*04f0*/  IADD3 R4, PT, PT, R4, -0x8, RZ ;  /* 0xfffffff804047810 */ /* 0x000fc60007ffe0ff */
        /* <DEDUP_REMOVED lines=15> */
[----:B--2---:R-:W-:Y:S01]  /*05f0*/  VIADD R6, R6, 0x40 ;  /* 0x0000004006067836 */ /* 0x004fe20000000000 */
[----:B0-----:R-:W-:-:S06]  /*0600*/  DFMA R8, R8, R12, R16 ;  /* 0x0000000c0808722b */ /* 0x001fcc0000000010 */
[----:B------:R-:W3:Y:S02]  /*0610*/  LDC.64 R12, c[0x3][R25+-0x38] ;  /* 0x00fff200190c7b82 */ /* 0x000ee40000000a00 */
[----:B-1----:R-:W-:-:S08]  /*0620*/  DFMA R8, R10, R20, R8 ;  /* 0x000000140a08722b */ /* 0x002fd00000000008 */
[----:B----4-:R-:W-:-:S08]  /*0630*/  DFMA R8, R14, R22, R8 ;  /* 0x000000160e08722b */ /* 0x010fd00000000008 */
[----:B---3--:R-:W-:Y:S01]  /*0640*/  DFMA R18, R18, R12, R8 ;  /* 0x0000000c1212722b */ /* 0x008fe20000000008 */
[----:B------:R-:W-:Y:S10]  /*0650*/  @P2 BRA `(.L_x_8) ;  /* 0xfffffffc00842947 */ /* 0x000ff4000383ffff */
.L_x_7:
[----:B------:R-:W-:Y:S05]  /*0660*/  @!P0 BRA `(.L_x_9) ;  /* 0x0000000000408947 */ /* 0x000fea0003800000 */
[C---:B------:R-:W-:Y:S01]  /*0670*/  LEA R4, R7.reuse, R2, 0x3 ;  /* 0x0000000207047211 */ /* 0x040fe200078e18ff */
[----:B------:R-:W-:Y:S02]  /*0680*/  IMAD.IADD R6, R0, 0x1, -R7 ;  /* 0x0000000100067824 */ /* 0x000fe400078e0a07 */
[----:B------:R-:W-:Y:S02]  /*0690*/  VIADD R7, R7, 0x4 ;  /* 0x0000000407077836 */ /* 0x000fe40000000000 */
[----:B------:R-:W0:Y:S01]  /*06a0*/  LDS.64 R20, [R4] ;  /* 0x0000000004147984 */ /* 0x000e220000000a00 */
[----:B------:R-:W-:-:S03]  /*06b0*/  SHF.L.U32 R6, R6, 0x3, RZ ;  /* 0x0000000306067819 */ /* 0x000fc600000006ff */
[----:B------:R-:W1:Y:S01]  /*06c0*/  LDS.64 R14, [R4+0x8] ;  /* 0x00000800040e7984 */ /* 0x000e620000000a00 */
[----:B------:R-:W0:Y:S03]  /*06d0*/  LDC.64 R22, c[0x3][R6] ;  /* 0x00c0000006167b82 */ /* 0x000e260000000a00 */
[----:B------:R-:W2:Y:S04]  /*06e0*/  LDS.64 R10, [R4+0x10] ;  /* 0x00001000040a7984 */ /* 0x000ea80000000a00 */
[----:B------:R-:W3:Y:S01]  /*06f0*/  LDS.64 R8, [R4+0x18] ;  /* 0x0000180004087984 */ /* 0x000ee20000000a00 */
[----:B------:R-:W1:Y:S08]  /*0700*/  LDC.64 R16, c[0x3][R6+-0x8] ;  /* 0x00fffe0006107b82 */ /* 0x000e700000000a00 */
[----:B------:R-:W2:Y:S01]  /*0710*/  LDC.64 R12, c[0x3][R6+-0x10] ;  /* 0x00fffc00060c7b82 */ /* 0x000ea20000000a00 */
[----:B0-----:R-:W-:-:S07]  /*0720*/  DFMA R20, R20, R22, R18 ;  /* 0x000000161414722b */ /* 0x001fce0000000012 */
[----:B------:R-:W3:Y:S01]  /*0730*/  LDC.64 R18, c[0x3][R6+-0x18] ;  /* 0x00fffa0006127b82 */ /* 0x000ee20000000a00 */
[----:B-1----:R-:W-:-:S08]  /*0740*/  DFMA R14, R14, R16, R20 ;  /* 0x000000100e0e722b */ /* 0x002fd00000000014 */
[----:B--2---:R-:W-:-:S08]  /*0750*/  DFMA R10, R10, R12, R14 ;  /* 0x0000000c0a0a722b */ /* 0x004fd0000000000e */
[----:B---3--:R-:W-:-:S11]  /*0760*/  DFMA R18, R8, R18, R10 ;  /* 0x000000120812722b */ /* 0x008fd6000000000a */
.L_x_9:
[----:B------:R-:W-:Y:S05]  /*0770*/  @P1 BRA `(.L_x_10) ;  /* 0x0000000000281947 */ /* 0x000fea0003800000 */
[C---:B------:R-:W-:Y:S01]  /*0780*/  LEA R4, R7.reuse, R2, 0x3 ;  /* 0x0000000207047211 */ /* 0x040fe200078e18ff */
[----:B------:R-:W-:Y:S02]  /*0790*/  IMAD.IADD R6, R0, 0x1, -R7 ;  /* 0x0000000100067824 */ /* 0x000fe400078e0a07 */
[----:B------:R-:W-:Y:S02]  /*07a0*/  VIADD R7, R7, 0x2 ;  /* 0x0000000207077836 */ /* 0x000fe40000000000 */
[----:B------:R-:W0:Y:S01]  /*07b0*/  LDS.64 R8, [R4] ;  /* 0x0000000004087984 */ /* 0x000e220000000a00 */
[----:B------:R-:W-:-:S03]  /*07c0*/  SHF.L.U32 R6, R6, 0x3, RZ ;  /* 0x0000000306067819 */ /* 0x000fc600000006ff */
[----:B------:R-:W1:Y:S01]  /*07d0*/  LDS.64 R12, [R4+0x8] ;  /* 0x00000800040c7984 */ /* 0x000e620000000a00 */
[----:B------:R-:W0:Y:S08]  /*07e0*/  LDC.64 R10, c[0x3][R6] ;  /* 0x00c00000060a7b82 */ /* 0x000e300000000a00 */
[----:B------:R-:W1:Y:S01]  /*07f0*/  LDC.64 R14, c[0x3][R6+-0x8] ;  /* 0x00fffe00060e7b82 */ /* 0x000e620000000a00 */
[----:B0-----:R-:W-:-:S08]  /*0800*/  DFMA R8, R8, R10, R18 ;  /* 0x0000000a0808722b */ /* 0x001fd00000000012 */
[----:B-1----:R-:W-:-:S11]  /*0810*/  DFMA R18, R12, R14, R8 ;  /* 0x0000000e0c12722b */ /* 0x002fd60000000008 */
.L_x_10:
[----:B------:R-:W-:Y:S01]  /*0820*/  LEA R8, R7, R2, 0x3 ;  /* 0x0000000207087211 */ /* 0x000fe200078e18ff */
[----:B------:R-:W-:-:S05]  /*0830*/  IMAD.IADD R0, R0, 0x1, -R7 ;  /* 0x0000000100007824 */ /* 0x000fca00078e0a07 */
[----:B------:R-:W0:Y:S01]  /*0840*/  LDS.64 R8, [R8] ;  /* 0x0000000008087984 */ /* 0x000e220000000a00 */
[----:B------:R-:W-:-:S04]  /*0850*/  SHF.L.U32 R0, R0, 0x3, RZ ;  /* 0x0000000300007819 */ /* 0x000fc800000006ff */
[----:B------:R-:W0:Y:S02]  /*0860*/  LDC.64 R6, c[0x3][R0] ;  /* 0x00c0000000067b82 */ /* 0x000e240000000a00 */
[----:B0-----:R-:W-:-:S11]  /*0870*/  DFMA R18, R8, R6, R18 ;  /* 0x000000060812722b */ /* 0x001fd60000000012 */
.L_x_6:
[----:B------:R-:W1:Y:S01]  /*0880*/  LDCU.64 UR4, c[0x0][0x390] ;  /* 0x00007200ff0477ac */ /* 0x000e620008000a00 */
[----:B0-----:R-:W0:Y:S01]  /*0890*/  LDC.64 R6, c[0x0][0x380] ;  /* 0x0000e000ff067b82 */ /* 0x001e220000000a00 */
[----:B------:R-:W2:Y:S01]  /*08a0*/  LDCU UR8, c[0x0][0x398] ;  /* 0x00007300ff0877ac */ /* 0x000ea20008000800 */
[----:B-1----:R-:W-:Y:S01]  /*08b0*/  IADD3 R0, PT, PT, R5, UR5, RZ ;  /* 0x0000000505007c10 */ /* 0x002fe2000fffe0ff */
[----:B------:R-:W-:-:S04]  /*08c0*/  VIADD R3, R3, UR4 ;  /* 0x0000000403037c36 */ /* 0x000fc80008000000 */
[----:B--2---:R-:W-:-:S04]  /*08d0*/  IMAD R3, R3, UR8, R0 ;  /* 0x0000000803037c24 */ /* 0x004fc8000f8e0200 */
[----:B0-----:R-:W-:-:S05]  /*08e0*/  IMAD.WIDE R2, R3, 0x8, R6 ;  /* 0x0000000803027825 */ /* 0x001fca00078e0206 */
[----:B------:R-:W-:Y:S01]  /*08f0*/  STG.E.64 desc[UR6][R2.64], R18 ;  /* 0x0000001202007986 */ /* 0x000fe2000c101b06 */
[----:B------:R-:W-:Y:S05]  /*0900*/  EXIT ;  /* 0x000000000000794d */ /* 0x000fea0003800000 */
.L_x_11:
        /* <DEDUP_REMOVED lines=15> */
.L_x_13:


//--------------------- .nv.shared._Z20convolutionColumnGPUPdS_iiiii --------------------------
	.section	.nv.shared._Z20convolutionColumnGPUPdS_iiiii,"aw",@nobits
	.sectionflags	@""
	.align	16
	.zero		1024


//--------------------- .nv.shared.reserved.0     --------------------------
	.section	.nv.shared.reserved.0,"aw",@nobits
	.weak		__nv_reservedSMEM_offset_0_alias
	.size		__nv_reservedSMEM_offset_0_alias, 0, 64
	.other		__nv_reservedSMEM_offset_0_alias,@"STO_CUDA_RESERVED_SHARED STV_DEFAULT"
__nv_reservedSMEM_offset_0_alias:
	.zero		0
	.zero		64


//--------------------- .nv.shared._Z17convolutionRowGPUPdS_iiiii --------------------------
	.section	.nv.shared._Z17convolutionRowGPUPdS_iiiii,"aw",@nobits
	.sectionflags	@""
	.align	16
	.zero		1024


//--------------------- .nv.constant0._Z20convolutionColumnGPUPdS_iiiii --------------------------
	.section	.nv.constant0._Z20convolutionColumnGPUPdS_iiiii,"a",@progbits
	.sectionflags	@""
	.align	4
.nv.constant0._Z20convolutionColumnGPUPdS_iiiii:
	.zero		932


//--------------------- .nv.constant0._Z17convolutionRowGPUPdS_iiiii --------------------------
	.section	.nv.constant0._Z17convolutionRowGPUPdS_iiiii,"a",@progbits
	.sectionflags	@""
	.align	4
.nv.constant0._Z17convolutionRowGPUPdS_iiiii:
	.zero		932


//--------------------- SYMBOLS --------------------------

	.type		.nv.reservedSmem.offset0,@object
	.size		.nv.reservedSmem.offset0,0x4
	.type		.nv.reservedSmem.cap,@object
	.size		.nv.reservedSmem.cap,0x4
